//
// Generated by NVIDIA NVVM Compiler
//
// Compiler Build ID: CL-36424714
// Cuda compilation tools, release 13.0, V13.0.88
// Based on NVVM 20.0.0
//

.version 9.0
.target sm_100
.address_size 64

	// .globl	_Z11sieveKernelPbi

.visible .entry _Z11sieveKernelPbi(
	.param .u64 .ptr .align 1 _Z11sieveKernelPbi_param_0,
	.param .u32 _Z11sieveKernelPbi_param_1
)
{
	.reg .pred 	%p<10>;
	.reg .b16 	%rs<4>;
	.reg .b32 	%r<32>;
	.reg .b64 	%rd<19>;

	ld.param.u64 	%rd5, [_Z11sieveKernelPbi_param_0];
	ld.param.u32 	%r12, [_Z11sieveKernelPbi_param_1];
	cvta.to.global.u64 	%rd1, %rd5;
	mov.u32 	%r13, %ctaid.x;
	mov.u32 	%r14, %ntid.x;
	mov.u32 	%r15, %tid.x;
	mad.lo.s32 	%r1, %r13, %r14, %r15;
	setp.lt.s32 	%p1, %r1, 2;
	@%p1 bra 	$L__BB0_7;
	cvt.u64.u32 	%rd6, %r1;
	add.s64 	%rd7, %rd1, %rd6;
	ld.global.u8 	%rs1, [%rd7];
	setp.eq.s16 	%p2, %rs1, 0;
	shl.b32 	%r30, %r1, 1;
	setp.ge.s32 	%p3, %r30, %r12;
	or.pred  	%p4, %p2, %p3;
	@%p4 bra 	$L__BB0_7;
	mul.lo.s32 	%r16, %r1, 3;
	max.s32 	%r17, %r12, %r16;
	setp.lt.s32 	%p5, %r16, %r12;
	selp.u32 	%r18, 1, 0, %p5;
	add.s32 	%r19, %r16, %r18;
	sub.s32 	%r20, %r17, %r19;
	div.u32 	%r21, %r20, %r1;
	add.s32 	%r3, %r21, %r18;
	and.b32  	%r22, %r3, 3;
	setp.eq.s32 	%p6, %r22, 3;
	@%p6 bra 	$L__BB0_5;
	cvt.u64.u32 	%rd8, %r30;
	add.s64 	%rd18, %rd1, %rd8;
	add.s32 	%r23, %r3, 1;
	and.b32  	%r24, %r23, 3;
	neg.s32 	%r28, %r24;
$L__BB0_4:
	.pragma "nounroll";
	mov.b16 	%rs2, 0;
	st.global.u8 	[%rd18], %rs2;
	add.s32 	%r30, %r30, %r1;
	add.s64 	%rd18, %rd18, %rd6;
	add.s32 	%r28, %r28, 1;
	setp.ne.s32 	%p7, %r28, 0;
	@%p7 bra 	$L__BB0_4;
$L__BB0_5:
	setp.lt.u32 	%p8, %r3, 3;
	@%p8 bra 	$L__BB0_7;
$L__BB0_6:
	cvt.u64.u32 	%rd10, %r30;
	add.s64 	%rd11, %rd1, %rd10;
	mov.b16 	%rs3, 0;
	st.global.u8 	[%rd11], %rs3;
	add.s32 	%r25, %r30, %r1;
	cvt.u64.u32 	%rd12, %r25;
	add.s64 	%rd13, %rd1, %rd12;
	st.global.u8 	[%rd13], %rs3;
	add.s32 	%r26, %r25, %r1;
	cvt.u64.u32 	%rd14, %r26;
	add.s64 	%rd15, %rd1, %rd14;
	st.global.u8 	[%rd15], %rs3;
	add.s32 	%r27, %r26, %r1;
	cvt.u64.u32 	%rd16, %r27;
	add.s64 	%rd17, %rd1, %rd16;
	st.global.u8 	[%rd17], %rs3;
	add.s32 	%r30, %r27, %r1;
	setp.lt.s32 	%p9, %r30, %r12;
	@%p9 bra 	$L__BB0_6;
$L__BB0_7:
	ret;

}


// ===== COMPILED SASS (sm_100) =====

	.target	sm_100

	.elftype	@"ET_EXEC"


//--------------------- .note.nv.tkinfo           --------------------------
	.section	.note.nv.tkinfo,"",@"SHT_NOTE"
	.sectionflags	@"SHF_NOTE_NV_TKINFO"
	.tkinfo
        /*0018*/ 	.word	0x00000002
        /*0030*/ 	.string	""
        /*0030*/ 	.string	"ptxas"
        /*0030*/ 	.string	"Cuda compilation tools, release 13.0, V13.0.88"
        /*0030*/ 	.string	"Build cuda_13.0.r13.0/compiler.36424714_0"
        /*0030*/ 	.string	"-arch sm_100 -m 64 "



//--------------------- .note.nv.cuinfo           --------------------------
	.section	.note.nv.cuinfo,"",@"SHT_NOTE"
	.sectionflags	@"SHF_NOTE_NV_CUINFO"
        /*0018*/ 	.short	0x0002
        /*001a*/ 	.short	0x0064
        /*001c*/ 	.short	0x0082
	.zero		2


//--------------------- .nv.info                  --------------------------
	.section	.nv.info,"",@"SHT_CUDA_INFO"
	.align	4


	//----- nvinfo : EIATTR_REGCOUNT
	.align		4
        /*0000*/ 	.byte	0x04, 0x2f
        /*0002*/ 	.short	(.L_1 - .L_0)
	.align		4
.L_0:
        /*0004*/ 	.word	index@(_Z11sieveKernelPbi)
        /*0008*/ 	.word	0x0000000e


	//----- nvinfo : EIATTR_FRAME_SIZE
	.align		4
.L_1:
        /*000c*/ 	.byte	0x04, 0x11
        /*000e*/ 	.short	(.L_3 - .L_2)
	.align		4
.L_2:
        /*0010*/ 	.word	index@(_Z11sieveKernelPbi)
        /*0014*/ 	.word	0x00000000


	//----- nvinfo : EIATTR_MIN_STACK_SIZE
	.align		4
.L_3:
        /*0018*/ 	.byte	0x04, 0x12
        /*001a*/ 	.short	(.L_5 - .L_4)
	.align		4
.L_4:
        /*001c*/ 	.word	index@(_Z11sieveKernelPbi)
        /*0020*/ 	.word	0x00000000
.L_5:


//--------------------- .nv.compat                --------------------------
	.section	.nv.compat,"",@"SHT_CUDA_COMPAT_INFO"
	.align	4
        /*0000*/ 	.byte	0x02, 0x09, 0x00, 0x00, 0x02, 0x02, 0x01, 0x00, 0x02, 0x05, 0x05, 0x00, 0x03, 0x07, 0x01, 0x01
        /*0010*/ 	.byte	0x02, 0x03, 0x00, 0x00, 0x02, 0x06, 0x01, 0x00, 0x04, 0x0b, 0x08, 0x00, 0x09, 0x00, 0x00, 0x00
        /*0020*/ 	.byte	0x00, 0x00, 0x00, 0x00


//--------------------- .nv.info._Z11sieveKernelPbi --------------------------
	.section	.nv.info._Z11sieveKernelPbi,"",@"SHT_CUDA_INFO"
	.sectionflags	@""
	.align	4


	//----- nvinfo : EIATTR_CUDA_API_VERSION
	.align		4
        /*0000*/ 	.byte	0x04, 0x37
        /*0002*/ 	.short	(.L_7 - .L_6)
.L_6:
        /*0004*/ 	.word	0x00000082


	//----- nvinfo : EIATTR_KPARAM_INFO
	.align		4
.L_7:
        /*0008*/ 	.byte	0x04, 0x17
        /*000a*/ 	.short	(.L_9 - .L_8)
.L_8:
        /*000c*/ 	.word	0x00000000
        /*0010*/ 	.short	0x0001
        /*0012*/ 	.short	0x0008
        /*0014*/ 	.byte	0x00, 0xf0, 0x11, 0x00


	//----- nvinfo : EIATTR_KPARAM_INFO
	.align		4
.L_9:
        /*0018*/ 	.byte	0x04, 0x17
        /*001a*/ 	.short	(.L_11 - .L_10)
.L_10:
        /*001c*/ 	.word	0x00000000
        /*0020*/ 	.short	0x0000
        /*0022*/ 	.short	0x0000
        /*0024*/ 	.byte	0x00, 0xf5, 0x21, 0x00


	//----- nvinfo : EIATTR_SPARSE_MMA_MASK
	.align		4
.L_11:
        /*0028*/ 	.byte	0x03, 0x50
        /*002a*/ 	.short	0x0000


	//----- nvinfo : EIATTR_MAXREG_COUNT
	.align		4
        /*002c*/ 	.byte	0x03, 0x1b
        /*002e*/ 	.short	0x00ff


	//----- nvinfo : EIATTR_MERCURY_ISA_VERSION
	.align		4
        /*0030*/ 	.byte	0x03, 0x5f
        /*0032*/ 	.short	0x0101


	//----- nvinfo : EIATTR_VRC_CTA_INIT_COUNT
	.align		4
        /*0034*/ 	.byte	0x02, 0x4a
	.zero		1
	.zero		1


	//----- nvinfo : EIATTR_EXIT_INSTR_OFFSETS
	.align		4
        /*0038*/ 	.byte	0x04, 0x1c
        /*003a*/ 	.short	(.L_13 - .L_12)


	//   ....[0]....
.L_12:
        /*003c*/ 	.word	0x00000060


	//   ....[1]....
        /*0040*/ 	.word	0x00000100


	//   ....[2]....
        /*0044*/ 	.word	0x000003e0


	//   ....[3]....
        /*0048*/ 	.word	0x00000510


	//----- nvinfo : EIATTR_CRS_STACK_SIZE
	.align		4
.L_13:
        /*004c*/ 	.byte	0x04, 0x1e
        /*004e*/ 	.short	(.L_15 - .L_14)
.L_14:
        /*0050*/ 	.word	0x00000000


	//----- nvinfo : EIATTR_CBANK_PARAM_SIZE
	.align		4
.L_15:
        /*0054*/ 	.byte	0x03, 0x19
        /*0056*/ 	.short	0x000c


	//----- nvinfo : EIATTR_PARAM_CBANK
	.align		4
        /*0058*/ 	.byte	0x04, 0x0a
        /*005a*/ 	.short	(.L_17 - .L_16)
	.align		4
.L_16:
        /*005c*/ 	.word	index@(.nv.constant0._Z11sieveKernelPbi)
        /*0060*/ 	.short	0x0380
        /*0062*/ 	.short	0x000c


	//----- nvinfo : EIATTR_SW_WAR
	.align		4
.L_17:
        /*0064*/ 	.byte	0x04, 0x36
        /*0066*/ 	.short	(.L_19 - .L_18)
.L_18:
        /*0068*/ 	.word	0x00000008
.L_19:


//--------------------- .nv.callgraph             --------------------------
	.section	.nv.callgraph,"",@"SHT_CUDA_CALLGRAPH"
	.align	4
	.sectionentsize	8
	.align		4
        /*0000*/ 	.word	0x00000000
	.align		4
        /*0004*/ 	.word	0xffffffff
	.align		4
        /*0008*/ 	.word	0x00000000
	.align		4
        /*000c*/ 	.word	0xfffffffe
	.align		4
        /*0010*/ 	.word	0x00000000
	.align		4
        /*0014*/ 	.word	0xfffffffd
	.align		4
        /*0018*/ 	.word	0x00000000
	.align		4
        /*001c*/ 	.word	0xfffffffc


//--------------------- .text._Z11sieveKernelPbi  --------------------------
	.section	.text._Z11sieveKernelPbi,"ax",@progbits
	.align	128
        .global         _Z11sieveKernelPbi
        .type           _Z11sieveKernelPbi,@function
        .size           _Z11sieveKernelPbi,(.L_x_5 - _Z11sieveKernelPbi)
        .other          _Z11sieveKernelPbi,@"STO_CUDA_ENTRY STV_DEFAULT"
_Z11sieveKernelPbi:
.text._Z11sieveKernelPbi:
[----:B------:R-:W-:Y:S01]  /*0000*/  LDC R1, c[0x0][0x37c] ;  /* 0x0000df00ff017b82 */ /* 0x000fe20000000800 */
[----:B------:R-:W0:Y:S07]  /*0010*/  S2R R3, SR_TID.X ;  /* 0x0000000000037919 */ /* 0x000e2e0000002100 */
[----:B------:R-:W0:Y:S08]  /*0020*/  S2UR UR4, SR_CTAID.X ;  /* 0x00000000000479c3 */ /* 0x000e300000002500 */
[----:B------:R-:W0:Y:S02]  /*0030*/  LDC R0, c[0x0][0x360] ;  /* 0x0000d800ff007b82 */ /* 0x000e240000000800 */
[----:B0-----:R-:W-:-:S05]  /*0040*/  IMAD R0, R0, UR4, R3 ;  /* 0x0000000400007c24 */ /* 0x001fca000f8e0203 */
[----:B------:R-:W-:-:S13]  /*0050*/  ISETP.GE.AND P0, PT, R0, 0x2, PT ;  /* 0x000000020000780c */ /* 0x000fda0003f06270 */
[----:B------:R-:W-:Y:S05]  /*0060*/  @!P0 EXIT ;  /* 0x000000000000894d */ /* 0x000fea0003800000 */
[----:B------:R-:W0:Y:S01]  /*0070*/  LDCU.64 UR6, c[0x0][0x380] ;  /* 0x00007000ff0677ac */ /* 0x000e220008000a00 */
[----:B------:R-:W1:Y:S01]  /*0080*/  LDCU.64 UR4, c[0x0][0x358] ;  /* 0x00006b00ff0477ac */ /* 0x000e620008000a00 */
[----:B------:R-:W2:Y:S01]  /*0090*/  LDCU UR8, c[0x0][0x388] ;  /* 0x00007100ff0877ac */ /* 0x000ea20008000800 */
[----:B0-----:R-:W-:-:S05]  /*00a0*/  IADD3 R2, P0, PT, R0, UR6, RZ ;  /* 0x0000000600027c10 */ /* 0x001fca000ff1e0ff */
[----:B------:R-:W-:-:S05]  /*00b0*/  IMAD.X R3, RZ, RZ, UR7, P0 ;  /* 0x00000007ff037e24 */ /* 0x000fca00080e06ff */
[----:B-1----:R-:W3:Y:S01]  /*00c0*/  LDG.E.U8 R2, desc[UR4][R2.64] ;  /* 0x0000000402027981 */ /* 0x002ee2000c1e1100 */
[----:B------:R-:W-:-:S05]  /*00d0*/  IMAD.SHL.U32 R4, R0, 0x2, RZ ;  /* 0x0000000200047824 */ /* 0x000fca00078e00ff */
[----:B--2---:R-:W-:-:S04]  /*00e0*/  ISETP.GE.AND P0, PT, R4, UR8, PT ;  /* 0x0000000804007c0c */ /* 0x004fc8000bf06270 */
[----:B---3--:R-:W-:-:S13]  /*00f0*/  ISETP.EQ.OR P0, PT, R2, RZ, P0 ;  /* 0x000000ff0200720c */ /* 0x008fda0000702670 */
[----:B------:R-:W-:Y:S05]  /*0100*/  @P0 EXIT ;  /* 0x000000000000094d */ /* 0x000fea0003800000 */
[----:B------:R-:W0:Y:S01]  /*0110*/  I2F.U32.RP R8, R0 ;  /* 0x0000000000087306 */ /* 0x000e220000209000 */
[C---:B------:R-:W-:Y:S01]  /*0120*/  IMAD R5, R0.reuse, 0x3, RZ ;  /* 0x0000000300057824 */ /* 0x040fe200078e02ff */
[----:B------:R-:W-:Y:S01]  /*0130*/  ISETP.NE.U32.AND P2, PT, R0, RZ, PT ;  /* 0x000000ff0000720c */ /* 0x000fe20003f45070 */
[----:B------:R-:W-:Y:S01]  /*0140*/  IMAD.MOV R9, RZ, RZ, -R0 ;  /* 0x000000ffff097224 */ /* 0x000fe200078e0a00 */
[----:B------:R-:W-:Y:S01]  /*0150*/  BSSY.RECONVERGENT B0, `(.L_x_0) ;  /* 0x0000028000007945 */ /* 0x000fe20003800200 */
[----:B------:R-:W-:Y:S01]  /*0160*/  IMAD.MOV.U32 R11, RZ, RZ, R4 ;  /* 0x000000ffff0b7224 */ /* 0x000fe200078e0004 */
[C---:B------:R-:W-:Y:S02]  /*0170*/  ISETP.GE.AND P0, PT, R5.reuse, UR8, PT ;  /* 0x0000000805007c0c */ /* 0x040fe4000bf06270 */
[----:B------:R-:W-:Y:S02]  /*0180*/  VIMNMX R6, PT, PT, R5, UR8, !PT ;  /* 0x0000000805067c48 */ /* 0x000fe4000ffe0100 */
[----:B------:R-:W-:-:S04]  /*0190*/  SEL R7, RZ, 0x1, P0 ;  /* 0x00000001ff077807 */ /* 0x000fc80000000000 */
[----:B------:R-:W-:Y:S01]  /*01a0*/  IADD3 R5, PT, PT, R6, -R5, -R7 ;  /* 0x8000000506057210 */ /* 0x000fe20007ffe807 */
[----:B0-----:R-:W0:Y:S02]  /*01b0*/  MUFU.RCP R8, R8 ;  /* 0x0000000800087308 */ /* 0x001e240000001000 */
[----:B0-----:R-:W-:-:S06]  /*01c0*/  VIADD R2, R8, 0xffffffe ;  /* 0x0ffffffe08027836 */ /* 0x001fcc0000000000 */
[----:B------:R0:W1:Y:S02]  /*01d0*/  F2I.FTZ.U32.TRUNC.NTZ R3, R2 ;  /* 0x0000000200037305 */ /* 0x000064000021f000 */
[----:B0-----:R-:W-:Y:S02]  /*01e0*/  HFMA2 R2, -RZ, RZ, 0, 0 ;  /* 0x00000000ff027431 */ /* 0x001fe400000001ff */
[----:B-1----:R-:W-:-:S04]  /*01f0*/  IMAD R9, R9, R3, RZ ;  /* 0x0000000309097224 */ /* 0x002fc800078e02ff */
[----:B------:R-:W-:-:S06]  /*0200*/  IMAD.HI.U32 R8, R3, R9, R2 ;  /* 0x0000000903087227 */ /* 0x000fcc00078e0002 */
[----:B------:R-:W-:-:S04]  /*0210*/  IMAD.HI.U32 R8, R8, R5, RZ ;  /* 0x0000000508087227 */ /* 0x000fc800078e00ff */
[----:B------:R-:W-:-:S04]  /*0220*/  IMAD.MOV R2, RZ, RZ, -R8 ;  /* 0x000000ffff027224 */ /* 0x000fc800078e0a08 */
[----:B------:R-:W-:-:S05]  /*0230*/  IMAD R5, R0, R2, R5 ;  /* 0x0000000200057224 */ /* 0x000fca00078e0205 */
[----:B------:R-:W-:-:S13]  /*0240*/  ISETP.GE.U32.AND P0, PT, R5, R0, PT ;  /* 0x000000000500720c */ /* 0x000fda0003f06070 */
[----:B------:R-:W-:Y:S02]  /*0250*/  @P0 IMAD.IADD R5, R5, 0x1, -R0 ;  /* 0x0000000105050824 */ /* 0x000fe400078e0a00 */
[----:B------:R-:W-:-:S03]  /*0260*/  @P0 VIADD R8, R8, 0x1 ;  /* 0x0000000108080836 */ /* 0x000fc60000000000 */
[----:B------:R-:W-:-:S13]  /*0270*/  ISETP.GE.U32.AND P1, PT, R5, R0, PT ;  /* 0x000000000500720c */ /* 0x000fda0003f26070 */
[----:B------:R-:W-:Y:S02]  /*0280*/  @P1 IADD3 R8, PT, PT, R8, 0x1, RZ ;  /* 0x0000000108081810 */ /* 0x000fe40007ffe0ff */
[----:B------:R-:W-:-:S05]  /*0290*/  @!P2 LOP3.LUT R8, RZ, R0, RZ, 0x33, !PT ;  /* 0x00000000ff08a212 */ /* 0x000fca00078e33ff */
[----:B------:R-:W-:-:S05]  /*02a0*/  IMAD.IADD R7, R7, 0x1, R8 ;  /* 0x0000000107077824 */ /* 0x000fca00078e0208 */
[C---:B------:R-:W-:Y:S02]  /*02b0*/  LOP3.LUT R2, R7.reuse, 0x3, RZ, 0xc0, !PT ;  /* 0x0000000307027812 */ /* 0x040fe400078ec0ff */
[----:B------:R-:W-:Y:S02]  /*02c0*/  ISETP.GE.U32.AND P0, PT, R7, 0x3, PT ;  /* 0x000000030700780c */ /* 0x000fe40003f06070 */
[----:B------:R-:W-:-:S13]  /*02d0*/  ISETP.NE.AND P1, PT, R2, 0x3, PT ;  /* 0x000000030200780c */ /* 0x000fda0003f25270 */
[----:B------:R-:W-:Y:S05]  /*02e0*/  @!P1 BRA `(.L_x_1) ;  /* 0x0000000000389947 */ /* 0x000fea0003800000 */
[----:B------:R-:W-:Y:S01]  /*02f0*/  VIADD R7, R7, 0x1 ;  /* 0x0000000107077836 */ /* 0x000fe20000000000 */
[----:B------:R-:W-:-:S04]  /*0300*/  IADD3 R5, P1, PT, R11, UR6, RZ ;  /* 0x000000060b057c10 */ /* 0x000fc8000ff3e0ff */
[----:B------:R-:W-:Y:S02]  /*0310*/  LOP3.LUT R7, R7, 0x3, RZ, 0xc0, !PT ;  /* 0x0000000307077812 */ /* 0x000fe400078ec0ff */
[----:B------:R-:W-:-:S03]  /*0320*/  IADD3.X R4, PT, PT, RZ, UR7, RZ, P1, !PT ;  /* 0x00000007ff047c10 */ /* 0x000fc60008ffe4ff */
[----:B------:R-:W-:-:S07]  /*0330*/  IMAD.MOV R7, RZ, RZ, -R7 ;  /* 0x000000ffff077224 */ /* 0x000fce00078e0a07 */
.L_x_2:
[----:B------:R-:W-:Y:S01]  /*0340*/  IMAD.MOV.U32 R2, RZ, RZ, R5 ;  /* 0x000000ffff027224 */ /* 0x000fe200078e0005 */
[----:B------:R-:W-:Y:S01]  /*0350*/  IADD3 R7, PT, PT, R7, 0x1, RZ ;  /* 0x0000000107077810 */ /* 0x000fe20007ffe0ff */
[--C-:B------:R-:W-:Y:S01]  /*0360*/  IMAD.MOV.U32 R3, RZ, RZ, R4.reuse ;  /* 0x000000ffff037224 */ /* 0x100fe200078e0004 */
[C---:B------:R-:W-:Y:S01]  /*0370*/  IADD3 R5, P2, PT, R0.reuse, R5, RZ ;  /* 0x0000000500057210 */ /* 0x040fe20007f5e0ff */
[----:B------:R-:W-:Y:S01]  /*0380*/  IMAD.IADD R11, R0, 0x1, R11 ;  /* 0x00000001000b7824 */ /* 0x000fe200078e020b */
[----:B------:R-:W-:Y:S02]  /*0390*/  ISETP.NE.AND P1, PT, R7, RZ, PT ;  /* 0x000000ff0700720c */ /* 0x000fe40003f25270 */
[----:B------:R0:W-:Y:S01]  /*03a0*/  STG.E.U8 desc[UR4][R2.64], RZ ;  /* 0x000000ff02007986 */ /* 0x0001e2000c101104 */
[----:B------:R-:W-:-:S10]  /*03b0*/  IMAD.X R4, RZ, RZ, R4, P2 ;  /* 0x000000ffff047224 */ /* 0x000fd400010e0604 */
[----:B0-----:R-:W-:Y:S05]  /*03c0*/  @P1 BRA `(.L_x_2) ;  /* 0xfffffffc00dc1947 */ /* 0x001fea000383ffff */
.L_x_1:
[----:B------:R-:W-:Y:S05]  /*03d0*/  BSYNC.RECONVERGENT B0 ;  /* 0x0000000000007941 */ /* 0x000fea0003800200 */
.L_x_0:
[----:B------:R-:W-:Y:S05]  /*03e0*/  @!P0 EXIT ;  /* 0x000000000000894d */ /* 0x000fea0003800000 */
.L_x_3:
[----:B------:R-:W-:Y:S01]  /*03f0*/  IMAD.IADD R5, R0, 0x1, R11 ;  /* 0x0000000100057824 */ /* 0x000fe200078e020b */
[----:B------:R-:W-:-:S04]  /*0400*/  IADD3 R2, P0, PT, R11, UR6, RZ ;  /* 0x000000060b027c10 */ /* 0x000fc8000ff1e0ff */
[C---:B------:R-:W-:Y:S01]  /*0410*/  IADD3 R7, PT, PT, R0.reuse, R5, RZ ;  /* 0x0000000500077210 */ /* 0x040fe20007ffe0ff */
[----:B------:R-:W-:Y:S01]  /*0420*/  IMAD.X R3, RZ, RZ, UR7, P0 ;  /* 0x00000007ff037e24 */ /* 0x000fe200080e06ff */
[----:B------:R-:W-:Y:S02]  /*0430*/  IADD3 R4, P1, PT, R5, UR6, RZ ;  /* 0x0000000605047c10 */ /* 0x000fe4000ff3e0ff */
[----:B------:R-:W-:Y:S01]  /*0440*/  IADD3 R6, P0, PT, R7, UR6, RZ ;  /* 0x0000000607067c10 */ /* 0x000fe2000ff1e0ff */
[C---:B------:R-:W-:Y:S01]  /*0450*/  IMAD.IADD R11, R0.reuse, 0x1, R7 ;  /* 0x00000001000b7824 */ /* 0x040fe200078e0207 */
[----:B------:R0:W-:Y:S01]  /*0460*/  STG.E.U8 desc[UR4][R2.64], RZ ;  /* 0x000000ff02007986 */ /* 0x0001e2000c101104 */
[----:B------:R-:W-:Y:S01]  /*0470*/  IMAD.X R5, RZ, RZ, UR7, P1 ;  /* 0x00000007ff057e24 */ /* 0x000fe200088e06ff */
[----:B------:R-:W-:Y:S02]  /*0480*/  IADD3.X R7, PT, PT, RZ, UR7, RZ, P0, !PT ;  /* 0x00000007ff077c10 */ /* 0x000fe400087fe4ff */
[----:B------:R-:W-:Y:S01]  /*0490*/  IADD3 R8, P1, PT, R11, UR6, RZ ;  /* 0x000000060b087c10 */ /* 0x000fe2000ff3e0ff */
[----:B------:R-:W-:Y:S01]  /*04a0*/  IMAD.IADD R11, R0, 0x1, R11 ;  /* 0x00000001000b7824 */ /* 0x000fe200078e020b */
[----:B------:R0:W-:Y:S03]  /*04b0*/  STG.E.U8 desc[UR4][R4.64], RZ ;  /* 0x000000ff04007986 */ /* 0x0001e6000c101104 */
[----:B------:R-:W-:Y:S01]  /*04c0*/  IMAD.X R9, RZ, RZ, UR7, P1 ;  /* 0x00000007ff097e24 */ /* 0x000fe200088e06ff */
[----:B------:R0:W-:Y:S01]  /*04d0*/  STG.E.U8 desc[UR4][R6.64], RZ ;  /* 0x000000ff06007986 */ /* 0x0001e2000c101104 */
[----:B------:R-:W-:-:S03]  /*04e0*/  ISETP.GE.AND P0, PT, R11, UR8, PT ;  /* 0x000000080b007c0c */ /* 0x000fc6000bf06270 */
[----:B------:R0:W-:Y:S10]  /*04f0*/  STG.E.U8 desc[UR4][R8.64], RZ ;  /* 0x000000ff08007986 */ /* 0x0001f4000c101104 */
[----:B0-----:R-:W-:Y:S05]  /*0500*/  @!P0 BRA `(.L_x_3) ;  /* 0xfffffffc00b88947 */ /* 0x001fea000383ffff */
[----:B------:R-:W-:Y:S05]  /*0510*/  EXIT ;  /* 0x000000000000794d */ /* 0x000fea0003800000 */
.L_x_4:
[----:B------:R-:W-:-:S00]  /*0520*/  BRA `(.L_x_4) ;  /* 0xfffffffc00fc7947 */ /* 0x000fc0000383ffff */
[----:B------:R-:W-:-:S00]  /*0530*/  NOP ;  /* 0x0000000000007918 */ /* 0x000fc00000000000 */
        /* <DEDUP_REMOVED lines=12> */
.L_x_5:


//--------------------- .nv.shared.reserved.0     --------------------------
	.section	.nv.shared.reserved.0,"aw",@nobits
	.weak		__nv_reservedSMEM_offset_0_alias
	.size		__nv_reservedSMEM_offset_0_alias, 0, 64
	.other		__nv_reservedSMEM_offset_0_alias,@"STO_CUDA_RESERVED_SHARED STV_DEFAULT"
__nv_reservedSMEM_offset_0_alias:
	.zero		0
	.zero		64


//--------------------- .nv.constant0._Z11sieveKernelPbi --------------------------
	.section	.nv.constant0._Z11sieveKernelPbi,"a",@progbits
	.sectionflags	@""
	.align	4
.nv.constant0._Z11sieveKernelPbi:
	.zero		908


//--------------------- SYMBOLS --------------------------

	.type		.nv.reservedSmem.offset0,@object
	.size		.nv.reservedSmem.offset0,0x4
